//
// Generated by NVIDIA NVVM Compiler
//
// Compiler Build ID: CL-36424714
// Cuda compilation tools, release 13.0, V13.0.88
// Based on NVVM 20.0.0
//

.version 9.0
.target sm_100
.address_size 64

	// .globl	_Z9transposePfS_ii
// _ZZ9transposePfS_iiE2sm has been demoted

.visible .entry _Z9transposePfS_ii(
	.param .u64 .ptr .align 1 _Z9transposePfS_ii_param_0,
	.param .u64 .ptr .align 1 _Z9transposePfS_ii_param_1,
	.param .u32 _Z9transposePfS_ii_param_2,
	.param .u32 _Z9transposePfS_ii_param_3
)
{
	.reg .pred 	%p<7>;
	.reg .b32 	%r<26>;
	.reg .b32 	%f<3>;
	.reg .b64 	%rd<9>;
	// demoted variable
	.shared .align 4 .b8 _ZZ9transposePfS_iiE2sm[1024];
	ld.param.u64 	%rd1, [_Z9transposePfS_ii_param_0];
	ld.param.u64 	%rd2, [_Z9transposePfS_ii_param_1];
	ld.param.u32 	%r11, [_Z9transposePfS_ii_param_2];
	ld.param.u32 	%r12, [_Z9transposePfS_ii_param_3];
	mov.u32 	%r1, %tid.x;
	mov.u32 	%r2, %tid.y;
	mov.u32 	%r3, %ctaid.x;
	mov.u32 	%r4, %ctaid.y;
	mov.u32 	%r5, %ntid.y;
	mad.lo.s32 	%r6, %r4, %r5, %r2;
	mov.u32 	%r7, %ntid.x;
	mad.lo.s32 	%r8, %r3, %r7, %r1;
	setp.ge.s32 	%p1, %r6, %r11;
	setp.ge.s32 	%p2, %r8, %r12;
	or.pred  	%p3, %p1, %p2;
	@%p3 bra 	$L__BB0_2;
	cvta.to.global.u64 	%rd3, %rd1;
	mad.lo.s32 	%r13, %r12, %r6, %r8;
	mul.wide.s32 	%rd4, %r13, 4;
	add.s64 	%rd5, %rd3, %rd4;
	ld.global.f32 	%f1, [%rd5];
	shl.b32 	%r14, %r2, 6;
	mov.u32 	%r15, _ZZ9transposePfS_iiE2sm;
	add.s32 	%r16, %r15, %r14;
	shl.b32 	%r17, %r1, 2;
	add.s32 	%r18, %r16, %r17;
	st.shared.f32 	[%r18], %f1;
$L__BB0_2:
	bar.sync 	0;
	mad.lo.s32 	%r9, %r3, %r5, %r2;
	mad.lo.s32 	%r19, %r4, %r7, %r1;
	setp.ge.s32 	%p4, %r9, %r12;
	setp.ge.s32 	%p5, %r19, %r11;
	or.pred  	%p6, %p4, %p5;
	@%p6 bra 	$L__BB0_4;
	shl.b32 	%r20, %r1, 6;
	mov.u32 	%r21, _ZZ9transposePfS_iiE2sm;
	add.s32 	%r22, %r21, %r20;
	shl.b32 	%r23, %r2, 2;
	add.s32 	%r24, %r22, %r23;
	ld.shared.f32 	%f2, [%r24];
	mad.lo.s32 	%r25, %r11, %r9, %r19;
	cvta.to.global.u64 	%rd6, %rd2;
	mul.wide.s32 	%rd7, %r25, 4;
	add.s64 	%rd8, %rd6, %rd7;
	st.global.f32 	[%rd8], %f2;
$L__BB0_4:
	bar.sync 	0;
	ret;

}


// ===== COMPILED SASS (sm_100) =====

	.target	sm_100

	.elftype	@"ET_EXEC"


//--------------------- .note.nv.tkinfo           --------------------------
	.section	.note.nv.tkinfo,"",@"SHT_NOTE"
	.sectionflags	@"SHF_NOTE_NV_TKINFO"
	.tkinfo
        /*0018*/ 	.word	0x00000002
        /*0030*/ 	.string	""
        /*0030*/ 	.string	"ptxas"
        /*0030*/ 	.string	"Cuda compilation tools, release 13.0, V13.0.88"
        /*0030*/ 	.string	"Build cuda_13.0.r13.0/compiler.36424714_0"
        /*0030*/ 	.string	"-arch sm_100 -m 64 "



//--------------------- .note.nv.cuinfo           --------------------------
	.section	.note.nv.cuinfo,"",@"SHT_NOTE"
	.sectionflags	@"SHF_NOTE_NV_CUINFO"
        /*0018*/ 	.short	0x0002
        /*001a*/ 	.short	0x0064
        /*001c*/ 	.short	0x0082
	.zero		2


//--------------------- .nv.info                  --------------------------
	.section	.nv.info,"",@"SHT_CUDA_INFO"
	.align	4


	//----- nvinfo : EIATTR_REGCOUNT
	.align		4
        /*0000*/ 	.byte	0x04, 0x2f
        /*0002*/ 	.short	(.L_1 - .L_0)
	.align		4
.L_0:
        /*0004*/ 	.word	index@(_Z9transposePfS_ii)
        /*0008*/ 	.word	0x0000000e


	//----- nvinfo : EIATTR_FRAME_SIZE
	.align		4
.L_1:
        /*000c*/ 	.byte	0x04, 0x11
        /*000e*/ 	.short	(.L_3 - .L_2)
	.align		4
.L_2:
        /*0010*/ 	.word	index@(_Z9transposePfS_ii)
        /*0014*/ 	.word	0x00000000


	//----- nvinfo : EIATTR_MIN_STACK_SIZE
	.align		4
.L_3:
        /*0018*/ 	.byte	0x04, 0x12
        /*001a*/ 	.short	(.L_5 - .L_4)
	.align		4
.L_4:
        /*001c*/ 	.word	index@(_Z9transposePfS_ii)
        /*0020*/ 	.word	0x00000000
.L_5:


//--------------------- .nv.compat                --------------------------
	.section	.nv.compat,"",@"SHT_CUDA_COMPAT_INFO"
	.align	4
        /*0000*/ 	.byte	0x02, 0x09, 0x00, 0x00, 0x02, 0x02, 0x01, 0x00, 0x02, 0x05, 0x05, 0x00, 0x03, 0x07, 0x01, 0x01
        /*0010*/ 	.byte	0x02, 0x03, 0x00, 0x00, 0x02, 0x06, 0x01, 0x00, 0x04, 0x0b, 0x08, 0x00, 0x09, 0x00, 0x00, 0x00
        /*0020*/ 	.byte	0x00, 0x00, 0x00, 0x00


//--------------------- .nv.info._Z9transposePfS_ii --------------------------
	.section	.nv.info._Z9transposePfS_ii,"",@"SHT_CUDA_INFO"
	.sectionflags	@""
	.align	4


	//----- nvinfo : EIATTR_CUDA_API_VERSION
	.align		4
        /*0000*/ 	.byte	0x04, 0x37
        /*0002*/ 	.short	(.L_7 - .L_6)
.L_6:
        /*0004*/ 	.word	0x00000082


	//----- nvinfo : EIATTR_KPARAM_INFO
	.align		4
.L_7:
        /*0008*/ 	.byte	0x04, 0x17
        /*000a*/ 	.short	(.L_9 - .L_8)
.L_8:
        /*000c*/ 	.word	0x00000000
        /*0010*/ 	.short	0x0003
        /*0012*/ 	.short	0x0014
        /*0014*/ 	.byte	0x00, 0xf0, 0x11, 0x00


	//----- nvinfo : EIATTR_KPARAM_INFO
	.align		4
.L_9:
        /*0018*/ 	.byte	0x04, 0x17
        /*001a*/ 	.short	(.L_11 - .L_10)
.L_10:
        /*001c*/ 	.word	0x00000000
        /*0020*/ 	.short	0x0002
        /*0022*/ 	.short	0x0010
        /*0024*/ 	.byte	0x00, 0xf0, 0x11, 0x00


	//----- nvinfo : EIATTR_KPARAM_INFO
	.align		4
.L_11:
        /*0028*/ 	.byte	0x04, 0x17
        /*002a*/ 	.short	(.L_13 - .L_12)
.L_12:
        /*002c*/ 	.word	0x00000000
        /*0030*/ 	.short	0x0001
        /*0032*/ 	.short	0x0008
        /*0034*/ 	.byte	0x00, 0xf5, 0x21, 0x00


	//----- nvinfo : EIATTR_KPARAM_INFO
	.align		4
.L_13:
        /*0038*/ 	.byte	0x04, 0x17
        /*003a*/ 	.short	(.L_15 - .L_14)
.L_14:
        /*003c*/ 	.word	0x00000000
        /*0040*/ 	.short	0x0000
        /*0042*/ 	.short	0x0000
        /*0044*/ 	.byte	0x00, 0xf5, 0x21, 0x00


	//----- nvinfo : EIATTR_SPARSE_MMA_MASK
	.align		4
.L_15:
        /*0048*/ 	.byte	0x03, 0x50
        /*004a*/ 	.short	0x0000


	//----- nvinfo : EIATTR_MAXREG_COUNT
	.align		4
        /*004c*/ 	.byte	0x03, 0x1b
        /*004e*/ 	.short	0x00ff


	//----- nvinfo : EIATTR_NUM_BARRIERS
	.align		4
        /*0050*/ 	.byte	0x02, 0x4c
        /*0052*/ 	.byte	0x01
	.zero		1


	//----- nvinfo : EIATTR_MERCURY_ISA_VERSION
	.align		4
        /*0054*/ 	.byte	0x03, 0x5f
        /*0056*/ 	.short	0x0101


	//----- nvinfo : EIATTR_VRC_CTA_INIT_COUNT
	.align		4
        /*0058*/ 	.byte	0x02, 0x4a
	.zero		1
	.zero		1


	//----- nvinfo : EIATTR_EXIT_INSTR_OFFSETS
	.align		4
        /*005c*/ 	.byte	0x04, 0x1c
        /*005e*/ 	.short	(.L_17 - .L_16)


	//   ....[0]....
.L_16:
        /*0060*/ 	.word	0x000002a0


	//----- nvinfo : EIATTR_CRS_STACK_SIZE
	.align		4
.L_17:
        /*0064*/ 	.byte	0x04, 0x1e
        /*0066*/ 	.short	(.L_19 - .L_18)
.L_18:
        /*0068*/ 	.word	0x00000000


	//----- nvinfo : EIATTR_CBANK_PARAM_SIZE
	.align		4
.L_19:
        /*006c*/ 	.byte	0x03, 0x19
        /*006e*/ 	.short	0x0018


	//----- nvinfo : EIATTR_PARAM_CBANK
	.align		4
        /*0070*/ 	.byte	0x04, 0x0a
        /*0072*/ 	.short	(.L_21 - .L_20)
	.align		4
.L_20:
        /*0074*/ 	.word	index@(.nv.constant0._Z9transposePfS_ii)
        /*0078*/ 	.short	0x0380
        /*007a*/ 	.short	0x0018


	//----- nvinfo : EIATTR_SW_WAR
	.align		4
.L_21:
        /*007c*/ 	.byte	0x04, 0x36
        /*007e*/ 	.short	(.L_23 - .L_22)
.L_22:
        /*0080*/ 	.word	0x00000008
.L_23:


//--------------------- .nv.callgraph             --------------------------
	.section	.nv.callgraph,"",@"SHT_CUDA_CALLGRAPH"
	.align	4
	.sectionentsize	8
	.align		4
        /*0000*/ 	.word	0x00000000
	.align		4
        /*0004*/ 	.word	0xffffffff
	.align		4
        /*0008*/ 	.word	0x00000000
	.align		4
        /*000c*/ 	.word	0xfffffffe
	.align		4
        /*0010*/ 	.word	0x00000000
	.align		4
        /*0014*/ 	.word	0xfffffffd
	.align		4
        /*0018*/ 	.word	0x00000000
	.align		4
        /*001c*/ 	.word	0xfffffffc


//--------------------- .text._Z9transposePfS_ii  --------------------------
	.section	.text._Z9transposePfS_ii,"ax",@progbits
	.align	128
        .global         _Z9transposePfS_ii
        .type           _Z9transposePfS_ii,@function
        .size           _Z9transposePfS_ii,(.L_x_3 - _Z9transposePfS_ii)
        .other          _Z9transposePfS_ii,@"STO_CUDA_ENTRY STV_DEFAULT"
_Z9transposePfS_ii:
.text._Z9transposePfS_ii:
[----:B------:R-:W-:Y:S01]  /*0000*/  LDC R1, c[0x0][0x37c] ;  /* 0x0000df00ff017b82 */ /* 0x000fe20000000800 */
[----:B------:R-:W0:Y:S07]  /*0010*/  S2R R9, SR_TID.X ;  /* 0x0000000000097919 */ /* 0x000e2e0000002100 */
[----:B------:R-:W1:Y:S01]  /*0020*/  LDC R4, c[0x0][0x364] ;  /* 0x0000d900ff047b82 */ /* 0x000e620000000800 */
[----:B------:R-:W2:Y:S01]  /*0030*/  LDCU.64 UR8, c[0x0][0x390] ;  /* 0x00007200ff0877ac */ /* 0x000ea20008000a00 */
[----:B------:R-:W1:Y:S01]  /*0040*/  S2R R11, SR_TID.Y ;  /* 0x00000000000b7919 */ /* 0x000e620000002200 */
[----:B------:R-:W3:Y:S05]  /*0050*/  LDCU.64 UR6, c[0x0][0x358] ;  /* 0x00006b00ff0677ac */ /* 0x000eea0008000a00 */
[----:B------:R-:W0:Y:S08]  /*0060*/  S2UR UR4, SR_CTAID.X ;  /* 0x00000000000479c3 */ /* 0x000e300000002500 */
[----:B------:R-:W0:Y:S08]  /*0070*/  LDC R6, c[0x0][0x360] ;  /* 0x0000d800ff067b82 */ /* 0x000e300000000800 */
[----:B------:R-:W1:Y:S01]  /*0080*/  S2UR UR5, SR_CTAID.Y ;  /* 0x00000000000579c3 */ /* 0x000e620000002600 */
[----:B0-----:R-:W-:-:S05]  /*0090*/  IMAD R5, R6, UR4, R9 ;  /* 0x0000000406057c24 */ /* 0x001fca000f8e0209 */
[----:B--2---:R-:W-:Y:S01]  /*00a0*/  ISETP.GE.AND P0, PT, R5, UR9, PT ;  /* 0x0000000905007c0c */ /* 0x004fe2000bf06270 */
[----:B-1----:R-:W-:-:S05]  /*00b0*/  IMAD R0, R4, UR5, R11 ;  /* 0x0000000504007c24 */ /* 0x002fca000f8e020b */
[----:B------:R-:W-:-:S13]  /*00c0*/  ISETP.GE.OR P0, PT, R0, UR8, P0 ;  /* 0x0000000800007c0c */ /* 0x000fda0008706670 */
[----:B------:R-:W0:Y:S01]  /*00d0*/  @!P0 LDC.64 R2, c[0x0][0x380] ;  /* 0x0000e000ff028b82 */ /* 0x000e220000000a00 */
[----:B------:R-:W-:-:S04]  /*00e0*/  @!P0 IMAD R5, R0, UR9, R5 ;  /* 0x0000000900058c24 */ /* 0x000fc8000f8e0205 */
[----:B0-----:R-:W-:-:S06]  /*00f0*/  @!P0 IMAD.WIDE R2, R5, 0x4, R2 ;  /* 0x0000000405028825 */ /* 0x001fcc00078e0202 */
[----:B---3--:R-:W2:Y:S01]  /*0100*/  @!P0 LDG.E R2, desc[UR6][R2.64] ;  /* 0x0000000602028981 */ /* 0x008ea2000c1e1900 */
[----:B------:R-:W-:Y:S01]  /*0110*/  IMAD R7, R6, UR5, R9 ;  /* 0x0000000506077c24 */ /* 0x000fe2000f8e0209 */
[----:B------:R-:W-:Y:S01]  /*0120*/  @!P0 MOV R0, 0x400 ;  /* 0x0000040000008802 */ /* 0x000fe20000000f00 */
[----:B------:R-:W-:Y:S01]  /*0130*/  IMAD R4, R4, UR4, R11 ;  /* 0x0000000404047c24 */ /* 0x000fe2000f8e020b */
[----:B------:R-:W0:Y:S01]  /*0140*/  @!P0 S2R R5, SR_CgaCtaId ;  /* 0x0000000000058919 */ /* 0x000e220000008800 */
[----:B------:R-:W-:Y:S01]  /*0150*/  BSSY.RECONVERGENT B0, `(.L_x_0) ;  /* 0x0000013000007945 */ /* 0x000fe20003800200 */
[----:B------:R-:W-:-:S04]  /*0160*/  ISETP.GE.AND P1, PT, R7, UR8, PT ;  /* 0x0000000807007c0c */ /* 0x000fc8000bf26270 */
[----:B------:R-:W-:Y:S02]  /*0170*/  ISETP.GE.OR P1, PT, R4, UR9, P1 ;  /* 0x0000000904007c0c */ /* 0x000fe40008f26670 */
[----:B0-----:R-:W-:-:S04]  /*0180*/  @!P0 LEA R0, R5, R0, 0x18 ;  /* 0x0000000005008211 */ /* 0x001fc800078ec0ff */
[----:B------:R-:W-:-:S04]  /*0190*/  @!P0 LEA R0, R11, R0, 0x6 ;  /* 0x000000000b008211 */ /* 0x000fc800078e30ff */
[----:B------:R-:W-:-:S05]  /*01a0*/  @!P0 LEA R5, R9, R0, 0x2 ;  /* 0x0000000009058211 */ /* 0x000fca00078e10ff */
[----:B--2---:R0:W-:Y:S01]  /*01b0*/  @!P0 STS [R5], R2 ;  /* 0x0000000205008388 */ /* 0x0041e20000000800 */
[----:B------:R-:W-:Y:S06]  /*01c0*/  BAR.SYNC.DEFER_BLOCKING 0x0 ;  /* 0x0000000000007b1d */ /* 0x000fec0000010000 */
[----:B------:R-:W-:Y:S05]  /*01d0*/  @P1 BRA `(.L_x_1) ;  /* 0x0000000000281947 */ /* 0x000fea0003800000 */
[----:B------:R-:W1:Y:S01]  /*01e0*/  S2UR UR5, SR_CgaCtaId ;  /* 0x00000000000579c3 */ /* 0x000e620000008800 */
[----:B------:R-:W-:Y:S01]  /*01f0*/  UMOV UR4, 0x400 ;  /* 0x0000040000047882 */ /* 0x000fe20000000000 */
[----:B------:R-:W-:-:S06]  /*0200*/  IMAD R7, R4, UR8, R7 ;  /* 0x0000000804077c24 */ /* 0x000fcc000f8e0207 */
[----:B0-----:R-:W0:Y:S01]  /*0210*/  LDC.64 R2, c[0x0][0x388] ;  /* 0x0000e200ff027b82 */ /* 0x001e220000000a00 */
[----:B-1----:R-:W-:-:S06]  /*0220*/  ULEA UR4, UR5, UR4, 0x18 ;  /* 0x0000000405047291 */ /* 0x002fcc000f8ec0ff */
[----:B------:R-:W-:Y:S01]  /*0230*/  LEA R0, R9, UR4, 0x6 ;  /* 0x0000000409007c11 */ /* 0x000fe2000f8e30ff */
[----:B0-----:R-:W-:-:S03]  /*0240*/  IMAD.WIDE R2, R7, 0x4, R2 ;  /* 0x0000000407027825 */ /* 0x001fc600078e0202 */
[----:B------:R-:W-:-:S05]  /*0250*/  LEA R0, R11, R0, 0x2 ;  /* 0x000000000b007211 */ /* 0x000fca00078e10ff */
[----:B------:R-:W0:Y:S04]  /*0260*/  LDS R5, [R0] ;  /* 0x0000000000057984 */ /* 0x000e280000000800 */
[----:B0-----:R1:W-:Y:S02]  /*0270*/  STG.E desc[UR6][R2.64], R5 ;  /* 0x0000000502007986 */ /* 0x0013e4000c101906 */
.L_x_1:
[----:B------:R-:W-:Y:S05]  /*0280*/  BSYNC.RECONVERGENT B0 ;  /* 0x0000000000007941 */ /* 0x000fea0003800200 */
.L_x_0:
[----:B------:R-:W-:Y:S06]  /*0290*/  BAR.SYNC.DEFER_BLOCKING 0x0 ;  /* 0x0000000000007b1d */ /* 0x000fec0000010000 */
[----:B------:R-:W-:Y:S05]  /*02a0*/  EXIT ;  /* 0x000000000000794d */ /* 0x000fea0003800000 */
.L_x_2:
[----:B------:R-:W-:-:S00]  /*02b0*/  BRA `(.L_x_2) ;  /* 0xfffffffc00fc7947 */ /* 0x000fc0000383ffff */
[----:B------:R-:W-:-:S00]  /*02c0*/  NOP ;  /* 0x0000000000007918 */ /* 0x000fc00000000000 */
        /* <DEDUP_REMOVED lines=11> */
.L_x_3:


//--------------------- .nv.shared._Z9transposePfS_ii --------------------------
	.section	.nv.shared._Z9transposePfS_ii,"aw",@nobits
	.sectionflags	@""
	.align	4
.nv.shared._Z9transposePfS_ii:
	.zero		2048


//--------------------- .nv.shared.reserved.0     --------------------------
	.section	.nv.shared.reserved.0,"aw",@nobits
	.weak		__nv_reservedSMEM_offset_0_alias
	.size		__nv_reservedSMEM_offset_0_alias, 0, 64
	.other		__nv_reservedSMEM_offset_0_alias,@"STO_CUDA_RESERVED_SHARED STV_DEFAULT"
__nv_reservedSMEM_offset_0_alias:
	.zero		0
	.zero		64


//--------------------- .nv.constant0._Z9transposePfS_ii --------------------------
	.section	.nv.constant0._Z9transposePfS_ii,"a",@progbits
	.sectionflags	@""
	.align	4
.nv.constant0._Z9transposePfS_ii:
	.zero		920


//--------------------- SYMBOLS --------------------------

	.type		.nv.reservedSmem.offset0,@object
	.size		.nv.reservedSmem.offset0,0x4
	.type		.nv.reservedSmem.cap,@object
	.size		.nv.reservedSmem.cap,0x4
